//
// Generated by NVIDIA NVVM Compiler
//
// Compiler Build ID: CL-36424714
// Cuda compilation tools, release 13.0, V13.0.88
// Based on NVVM 20.0.0
//

.version 9.0
.target sm_100
.address_size 64

	// .globl	_Z26colorToGrayscaleConversionPhS_ii

.visible .entry _Z26colorToGrayscaleConversionPhS_ii(
	.param .u64 .ptr .align 1 _Z26colorToGrayscaleConversionPhS_ii_param_0,
	.param .u64 .ptr .align 1 _Z26colorToGrayscaleConversionPhS_ii_param_1,
	.param .u32 _Z26colorToGrayscaleConversionPhS_ii_param_2,
	.param .u32 _Z26colorToGrayscaleConversionPhS_ii_param_3
)
{
	.reg .pred 	%p<4>;
	.reg .b16 	%rs<4>;
	.reg .b32 	%r<16>;
	.reg .b32 	%f<7>;
	.reg .b64 	%rd<9>;

	ld.param.u64 	%rd1, [_Z26colorToGrayscaleConversionPhS_ii_param_0];
	ld.param.u64 	%rd2, [_Z26colorToGrayscaleConversionPhS_ii_param_1];
	ld.param.u32 	%r3, [_Z26colorToGrayscaleConversionPhS_ii_param_2];
	ld.param.u32 	%r4, [_Z26colorToGrayscaleConversionPhS_ii_param_3];
	mov.u32 	%r6, %ctaid.x;
	mov.u32 	%r7, %ntid.x;
	mov.u32 	%r8, %tid.x;
	mad.lo.s32 	%r1, %r6, %r7, %r8;
	mov.u32 	%r9, %ctaid.y;
	mov.u32 	%r10, %ntid.y;
	mov.u32 	%r11, %tid.y;
	mad.lo.s32 	%r12, %r9, %r10, %r11;
	setp.ge.s32 	%p1, %r1, %r3;
	setp.ge.s32 	%p2, %r12, %r4;
	or.pred  	%p3, %p1, %p2;
	@%p3 bra 	$L__BB0_2;
	cvta.to.global.u64 	%rd3, %rd2;
	cvta.to.global.u64 	%rd4, %rd1;
	mad.lo.s32 	%r13, %r3, %r12, %r1;
	mul.lo.s32 	%r14, %r13, 3;
	cvt.s64.s32 	%rd5, %r14;
	add.s64 	%rd6, %rd3, %rd5;
	ld.global.u8 	%rs1, [%rd6];
	ld.global.u8 	%rs2, [%rd6+1];
	ld.global.u8 	%rs3, [%rd6+2];
	cvt.rn.f32.u16 	%f1, %rs1;
	cvt.rn.f32.u16 	%f2, %rs2;
	mul.f32 	%f3, %f2, 0f3F3851EC;
	fma.rn.f32 	%f4, %f1, 0f3E570A3D, %f3;
	cvt.rn.f32.u16 	%f5, %rs3;
	fma.rn.f32 	%f6, %f5, 0f3D8F5C29, %f4;
	cvt.rzi.u32.f32 	%r15, %f6;
	cvt.s64.s32 	%rd7, %r13;
	add.s64 	%rd8, %rd4, %rd7;
	st.global.u8 	[%rd8], %r15;
$L__BB0_2:
	ret;

}


// ===== COMPILED SASS (sm_100) =====

	.target	sm_100

	.elftype	@"ET_EXEC"


//--------------------- .note.nv.tkinfo           --------------------------
	.section	.note.nv.tkinfo,"",@"SHT_NOTE"
	.sectionflags	@"SHF_NOTE_NV_TKINFO"
	.tkinfo
        /*0018*/ 	.word	0x00000002
        /*0030*/ 	.string	""
        /*0030*/ 	.string	"ptxas"
        /*0030*/ 	.string	"Cuda compilation tools, release 13.0, V13.0.88"
        /*0030*/ 	.string	"Build cuda_13.0.r13.0/compiler.36424714_0"
        /*0030*/ 	.string	"-arch sm_100 -m 64 "



//--------------------- .note.nv.cuinfo           --------------------------
	.section	.note.nv.cuinfo,"",@"SHT_NOTE"
	.sectionflags	@"SHF_NOTE_NV_CUINFO"
        /*0018*/ 	.short	0x0002
        /*001a*/ 	.short	0x0064
        /*001c*/ 	.short	0x0082
	.zero		2


//--------------------- .nv.info                  --------------------------
	.section	.nv.info,"",@"SHT_CUDA_INFO"
	.align	4


	//----- nvinfo : EIATTR_REGCOUNT
	.align		4
        /*0000*/ 	.byte	0x04, 0x2f
        /*0002*/ 	.short	(.L_1 - .L_0)
	.align		4
.L_0:
        /*0004*/ 	.word	index@(_Z26colorToGrayscaleConversionPhS_ii)
        /*0008*/ 	.word	0x0000000a


	//----- nvinfo : EIATTR_FRAME_SIZE
	.align		4
.L_1:
        /*000c*/ 	.byte	0x04, 0x11
        /*000e*/ 	.short	(.L_3 - .L_2)
	.align		4
.L_2:
        /*0010*/ 	.word	index@(_Z26colorToGrayscaleConversionPhS_ii)
        /*0014*/ 	.word	0x00000000


	//----- nvinfo : EIATTR_MIN_STACK_SIZE
	.align		4
.L_3:
        /*0018*/ 	.byte	0x04, 0x12
        /*001a*/ 	.short	(.L_5 - .L_4)
	.align		4
.L_4:
        /*001c*/ 	.word	index@(_Z26colorToGrayscaleConversionPhS_ii)
        /*0020*/ 	.word	0x00000000
.L_5:


//--------------------- .nv.compat                --------------------------
	.section	.nv.compat,"",@"SHT_CUDA_COMPAT_INFO"
	.align	4
        /*0000*/ 	.byte	0x02, 0x09, 0x00, 0x00, 0x02, 0x02, 0x01, 0x00, 0x02, 0x05, 0x05, 0x00, 0x03, 0x07, 0x01, 0x01
        /*0010*/ 	.byte	0x02, 0x03, 0x00, 0x00, 0x02, 0x06, 0x01, 0x00, 0x04, 0x0b, 0x08, 0x00, 0x09, 0x00, 0x00, 0x00
        /*0020*/ 	.byte	0x00, 0x00, 0x00, 0x00


//--------------------- .nv.info._Z26colorToGrayscaleConversionPhS_ii --------------------------
	.section	.nv.info._Z26colorToGrayscaleConversionPhS_ii,"",@"SHT_CUDA_INFO"
	.sectionflags	@""
	.align	4


	//----- nvinfo : EIATTR_CUDA_API_VERSION
	.align		4
        /*0000*/ 	.byte	0x04, 0x37
        /*0002*/ 	.short	(.L_7 - .L_6)
.L_6:
        /*0004*/ 	.word	0x00000082


	//----- nvinfo : EIATTR_KPARAM_INFO
	.align		4
.L_7:
        /*0008*/ 	.byte	0x04, 0x17
        /*000a*/ 	.short	(.L_9 - .L_8)
.L_8:
        /*000c*/ 	.word	0x00000000
        /*0010*/ 	.short	0x0003
        /*0012*/ 	.short	0x0014
        /*0014*/ 	.byte	0x00, 0xf0, 0x11, 0x00


	//----- nvinfo : EIATTR_KPARAM_INFO
	.align		4
.L_9:
        /*0018*/ 	.byte	0x04, 0x17
        /*001a*/ 	.short	(.L_11 - .L_10)
.L_10:
        /*001c*/ 	.word	0x00000000
        /*0020*/ 	.short	0x0002
        /*0022*/ 	.short	0x0010
        /*0024*/ 	.byte	0x00, 0xf0, 0x11, 0x00


	//----- nvinfo : EIATTR_KPARAM_INFO
	.align		4
.L_11:
        /*0028*/ 	.byte	0x04, 0x17
        /*002a*/ 	.short	(.L_13 - .L_12)
.L_12:
        /*002c*/ 	.word	0x00000000
        /*0030*/ 	.short	0x0001
        /*0032*/ 	.short	0x0008
        /*0034*/ 	.byte	0x00, 0xf5, 0x21, 0x00


	//----- nvinfo : EIATTR_KPARAM_INFO
	.align		4
.L_13:
        /*0038*/ 	.byte	0x04, 0x17
        /*003a*/ 	.short	(.L_15 - .L_14)
.L_14:
        /*003c*/ 	.word	0x00000000
        /*0040*/ 	.short	0x0000
        /*0042*/ 	.short	0x0000
        /*0044*/ 	.byte	0x00, 0xf5, 0x21, 0x00


	//----- nvinfo : EIATTR_SPARSE_MMA_MASK
	.align		4
.L_15:
        /*0048*/ 	.byte	0x03, 0x50
        /*004a*/ 	.short	0x0000


	//----- nvinfo : EIATTR_MAXREG_COUNT
	.align		4
        /*004c*/ 	.byte	0x03, 0x1b
        /*004e*/ 	.short	0x00ff


	//----- nvinfo : EIATTR_MERCURY_ISA_VERSION
	.align		4
        /*0050*/ 	.byte	0x03, 0x5f
        /*0052*/ 	.short	0x0101


	//----- nvinfo : EIATTR_VRC_CTA_INIT_COUNT
	.align		4
        /*0054*/ 	.byte	0x02, 0x4a
	.zero		1
	.zero		1


	//----- nvinfo : EIATTR_EXIT_INSTR_OFFSETS
	.align		4
        /*0058*/ 	.byte	0x04, 0x1c
        /*005a*/ 	.short	(.L_17 - .L_16)


	//   ....[0]....
.L_16:
        /*005c*/ 	.word	0x000000c0


	//   ....[1]....
        /*0060*/ 	.word	0x00000200


	//----- nvinfo : EIATTR_CBANK_PARAM_SIZE
	.align		4
.L_17:
        /*0064*/ 	.byte	0x03, 0x19
        /*0066*/ 	.short	0x0018


	//----- nvinfo : EIATTR_PARAM_CBANK
	.align		4
        /*0068*/ 	.byte	0x04, 0x0a
        /*006a*/ 	.short	(.L_19 - .L_18)
	.align		4
.L_18:
        /*006c*/ 	.word	index@(.nv.constant0._Z26colorToGrayscaleConversionPhS_ii)
        /*0070*/ 	.short	0x0380
        /*0072*/ 	.short	0x0018


	//----- nvinfo : EIATTR_SW_WAR
	.align		4
.L_19:
        /*0074*/ 	.byte	0x04, 0x36
        /*0076*/ 	.short	(.L_21 - .L_20)
.L_20:
        /*0078*/ 	.word	0x00000008
.L_21:


//--------------------- .nv.callgraph             --------------------------
	.section	.nv.callgraph,"",@"SHT_CUDA_CALLGRAPH"
	.align	4
	.sectionentsize	8
	.align		4
        /*0000*/ 	.word	0x00000000
	.align		4
        /*0004*/ 	.word	0xffffffff
	.align		4
        /*0008*/ 	.word	0x00000000
	.align		4
        /*000c*/ 	.word	0xfffffffe
	.align		4
        /*0010*/ 	.word	0x00000000
	.align		4
        /*0014*/ 	.word	0xfffffffd
	.align		4
        /*0018*/ 	.word	0x00000000
	.align		4
        /*001c*/ 	.word	0xfffffffc


//--------------------- .text._Z26colorToGrayscaleConversionPhS_ii --------------------------
	.section	.text._Z26colorToGrayscaleConversionPhS_ii,"ax",@progbits
	.align	128
        .global         _Z26colorToGrayscaleConversionPhS_ii
        .type           _Z26colorToGrayscaleConversionPhS_ii,@function
        .size           _Z26colorToGrayscaleConversionPhS_ii,(.L_x_1 - _Z26colorToGrayscaleConversionPhS_ii)
        .other          _Z26colorToGrayscaleConversionPhS_ii,@"STO_CUDA_ENTRY STV_DEFAULT"
_Z26colorToGrayscaleConversionPhS_ii:
.text._Z26colorToGrayscaleConversionPhS_ii:
[----:B------:R-:W-:Y:S01]  /*0000*/  LDC R1, c[0x0][0x37c] ;  /* 0x0000df00ff017b82 */ /* 0x000fe20000000800 */
[----:B------:R-:W0:Y:S07]  /*0010*/  S2R R2, SR_TID.Y ;  /* 0x0000000000027919 */ /* 0x000e2e0000002200 */
[----:B------:R-:W1:Y:S01]  /*0020*/  LDC R0, c[0x0][0x360] ;  /* 0x0000d800ff007b82 */ /* 0x000e620000000800 */
[----:B------:R-:W2:Y:S01]  /*0030*/  LDCU.64 UR6, c[0x0][0x390] ;  /* 0x00007200ff0677ac */ /* 0x000ea20008000a00 */
[----:B------:R-:W1:Y:S06]  /*0040*/  S2R R5, SR_TID.X ;  /* 0x0000000000057919 */ /* 0x000e6c0000002100 */
[----:B------:R-:W0:Y:S08]  /*0050*/  S2UR UR5, SR_CTAID.Y ;  /* 0x00000000000579c3 */ /* 0x000e300000002600 */
[----:B------:R-:W0:Y:S08]  /*0060*/  LDC R3, c[0x0][0x364] ;  /* 0x0000d900ff037b82 */ /* 0x000e300000000800 */
[----:B------:R-:W1:Y:S01]  /*0070*/  S2UR UR4, SR_CTAID.X ;  /* 0x00000000000479c3 */ /* 0x000e620000002500 */
[----:B0-----:R-:W-:-:S05]  /*0080*/  IMAD R3, R3, UR5, R2 ;  /* 0x0000000503037c24 */ /* 0x001fca000f8e0202 */
[----:B--2---:R-:W-:Y:S01]  /*0090*/  ISETP.GE.AND P0, PT, R3, UR7, PT ;  /* 0x0000000703007c0c */ /* 0x004fe2000bf06270 */
[----:B-1----:R-:W-:-:S05]  /*00a0*/  IMAD R0, R0, UR4, R5 ;  /* 0x0000000400007c24 */ /* 0x002fca000f8e0205 */
[----:B------:R-:W-:-:S13]  /*00b0*/  ISETP.GE.OR P0, PT, R0, UR6, P0 ;  /* 0x0000000600007c0c */ /* 0x000fda0008706670 */
[----:B------:R-:W-:Y:S05]  /*00c0*/  @P0 EXIT ;  /* 0x000000000000094d */ /* 0x000fea0003800000 */
[----:B------:R-:W0:Y:S01]  /*00d0*/  LDCU.128 UR8, c[0x0][0x380] ;  /* 0x00007000ff0877ac */ /* 0x000e220008000c00 */
[----:B------:R-:W-:Y:S01]  /*00e0*/  IMAD R0, R3, UR6, R0 ;  /* 0x0000000603007c24 */ /* 0x000fe2000f8e0200 */
[----:B------:R-:W1:Y:S03]  /*00f0*/  LDCU.64 UR4, c[0x0][0x358] ;  /* 0x00006b00ff0477ac */ /* 0x000e660008000a00 */
[----:B------:R-:W-:-:S05]  /*0100*/  IMAD R3, R0, 0x3, RZ ;  /* 0x0000000300037824 */ /* 0x000fca00078e02ff */
[----:B0-----:R-:W-:-:S04]  /*0110*/  IADD3 R2, P0, PT, R3, UR10, RZ ;  /* 0x0000000a03027c10 */ /* 0x001fc8000ff1e0ff */
[----:B------:R-:W-:-:S05]  /*0120*/  LEA.HI.X.SX32 R3, R3, UR11, 0x1, P0 ;  /* 0x0000000b03037c11 */ /* 0x000fca00080f0eff */
[----:B-1----:R-:W2:Y:S04]  /*0130*/  LDG.E.U8 R5, desc[UR4][R2.64+0x1] ;  /* 0x0000010402057981 */ /* 0x002ea8000c1e1100 */
[----:B------:R-:W3:Y:S04]  /*0140*/  LDG.E.U8 R4, desc[UR4][R2.64] ;  /* 0x0000000402047981 */ /* 0x000ee8000c1e1100 */
[----:B------:R-:W4:Y:S01]  /*0150*/  LDG.E.U8 R6, desc[UR4][R2.64+0x2] ;  /* 0x0000020402067981 */ /* 0x000f22000c1e1100 */
[----:B--2---:R-:W-:Y:S02]  /*0160*/  I2FP.F32.U32 R5, R5 ;  /* 0x0000000500057245 */ /* 0x004fe40000201000 */
[----:B---3--:R-:W-:-:S03]  /*0170*/  I2FP.F32.U32 R4, R4 ;  /* 0x0000000400047245 */ /* 0x008fc60000201000 */
[----:B------:R-:W-:Y:S01]  /*0180*/  FMUL R5, R5, 0.72000002861022949219 ;  /* 0x3f3851ec05057820 */ /* 0x000fe20000400000 */
[----:B----4-:R-:W-:-:S03]  /*0190*/  I2FP.F32.U32 R7, R6 ;  /* 0x0000000600077245 */ /* 0x010fc60000201000 */
[----:B------:R-:W-:-:S04]  /*01a0*/  FFMA R4, R4, 0.20999999344348907471, R5 ;  /* 0x3e570a3d04047823 */ /* 0x000fc80000000005 */
[----:B------:R-:W-:Y:S01]  /*01b0*/  FFMA R7, R7, 0.070000000298023223877, R4 ;  /* 0x3d8f5c2907077823 */ /* 0x000fe20000000004 */
[----:B------:R-:W-:-:S04]  /*01c0*/  IADD3 R4, P0, PT, R0, UR8, RZ ;  /* 0x0000000800047c10 */ /* 0x000fc8000ff1e0ff */
[----:B------:R-:W-:Y:S01]  /*01d0*/  LEA.HI.X.SX32 R5, R0, UR9, 0x1, P0 ;  /* 0x0000000900057c11 */ /* 0x000fe200080f0eff */
[----:B------:R-:W0:Y:S04]  /*01e0*/  F2I.U32.TRUNC.NTZ R7, R7 ;  /* 0x0000000700077305 */ /* 0x000e28000020f000 */
[----:B0-----:R-:W-:Y:S01]  /*01f0*/  STG.E.U8 desc[UR4][R4.64], R7 ;  /* 0x0000000704007986 */ /* 0x001fe2000c101104 */
[----:B------:R-:W-:Y:S05]  /*0200*/  EXIT ;  /* 0x000000000000794d */ /* 0x000fea0003800000 */
.L_x_0:
[----:B------:R-:W-:-:S00]  /*0210*/  BRA `(.L_x_0) ;  /* 0xfffffffc00fc7947 */ /* 0x000fc0000383ffff */
[----:B------:R-:W-:-:S00]  /*0220*/  NOP ;  /* 0x0000000000007918 */ /* 0x000fc00000000000 */
        /* <DEDUP_REMOVED lines=13> */
.L_x_1:


//--------------------- .nv.shared.reserved.0     --------------------------
	.section	.nv.shared.reserved.0,"aw",@nobits
	.weak		__nv_reservedSMEM_offset_0_alias
	.size		__nv_reservedSMEM_offset_0_alias, 0, 64
	.other		__nv_reservedSMEM_offset_0_alias,@"STO_CUDA_RESERVED_SHARED STV_DEFAULT"
__nv_reservedSMEM_offset_0_alias:
	.zero		0
	.zero		64


//--------------------- .nv.constant0._Z26colorToGrayscaleConversionPhS_ii --------------------------
	.section	.nv.constant0._Z26colorToGrayscaleConversionPhS_ii,"a",@progbits
	.sectionflags	@""
	.align	4
.nv.constant0._Z26colorToGrayscaleConversionPhS_ii:
	.zero		920


//--------------------- SYMBOLS --------------------------

	.type		.nv.reservedSmem.offset0,@object
	.size		.nv.reservedSmem.offset0,0x4
